//
// Generated by NVIDIA NVVM Compiler
//
// Compiler Build ID: CL-36424714
// Cuda compilation tools, release 13.0, V13.0.88
// Based on NVVM 20.0.0
//

.version 9.0
.target sm_100
.address_size 64

	// .globl	_Z10min_reduceiiPi
.const .align 4 .b8 DATA_GPU[40040];

.visible .entry _Z10min_reduceiiPi(
	.param .u32 _Z10min_reduceiiPi_param_0,
	.param .u32 _Z10min_reduceiiPi_param_1,
	.param .u64 .ptr .align 1 _Z10min_reduceiiPi_param_2
)
{
	.reg .pred 	%p<11>;
	.reg .b32 	%r<215>;
	.reg .b64 	%rd<62>;

	ld.param.u32 	%r57, [_Z10min_reduceiiPi_param_0];
	ld.param.u32 	%r58, [_Z10min_reduceiiPi_param_1];
	ld.param.u64 	%rd3, [_Z10min_reduceiiPi_param_2];
	cvta.to.global.u64 	%rd1, %rd3;
	mov.u32 	%r59, %ctaid.x;
	mov.u32 	%r60, %ntid.x;
	mov.u32 	%r61, %tid.x;
	mad.lo.s32 	%r1, %r59, %r60, %r61;
	add.s32 	%r2, %r58, %r1;
	setp.gt.s32 	%p1, %r2, %r57;
	@%p1 bra 	$L__BB0_14;
	mad.lo.s32 	%r62, %r58, %r57, %r1;
	mul.wide.s32 	%rd4, %r62, 4;
	add.s64 	%rd2, %rd1, %rd4;
	mov.b32 	%r63, 2147483647;
	st.global.u32 	[%rd2], %r63;
	setp.lt.s32 	%p2, %r58, 3;
	@%p2 bra 	$L__BB0_14;
	mul.wide.s32 	%rd5, %r2, 4;
	mov.u64 	%rd6, DATA_GPU;
	add.s64 	%rd7, %rd6, %rd5;
	ld.const.u32 	%r3, [%rd7+-4];
	mul.wide.s32 	%rd8, %r1, 4;
	add.s64 	%rd9, %rd6, %rd8;
	ld.const.u32 	%r4, [%rd9];
	add.s32 	%r5, %r58, -2;
	add.s32 	%r6, %r58, -3;
	setp.lt.u32 	%p3, %r6, 7;
	mov.b32 	%r212, 2;
	mov.b32 	%r211, 2147483647;
	@%p3 bra 	$L__BB0_6;
	add.s32 	%r68, %r58, -8;
	mad.lo.s32 	%r206, %r57, %r68, %r1;
	shl.b32 	%r8, %r57, 3;
	and.b32  	%r69, %r5, -8;
	neg.s32 	%r205, %r69;
	add.s32 	%r70, %r58, -7;
	mad.lo.s32 	%r204, %r57, %r70, %r1;
	add.s32 	%r71, %r58, -6;
	mad.lo.s32 	%r203, %r57, %r71, %r1;
	add.s32 	%r72, %r58, -5;
	mad.lo.s32 	%r202, %r57, %r72, %r1;
	add.s32 	%r73, %r58, -4;
	mad.lo.s32 	%r201, %r57, %r73, %r1;
	mad.lo.s32 	%r200, %r57, %r6, %r1;
	mad.lo.s32 	%r199, %r57, %r5, %r1;
	add.s32 	%r74, %r58, -1;
	mad.lo.s32 	%r198, %r57, %r74, %r1;
	shl.b32 	%r75, %r57, 1;
	add.s32 	%r197, %r1, %r75;
	mov.b32 	%r211, 2147483647;
	mov.b32 	%r207, 4;
	mul.wide.s32 	%rd14, %r57, 4;
$L__BB0_4:
	.pragma "nounroll";
	mul.wide.s32 	%rd10, %r197, 4;
	add.s64 	%rd11, %rd1, %rd10;
	ld.global.u32 	%r76, [%rd11];
	add.s32 	%r77, %r198, 1;
	mul.wide.s32 	%rd12, %r77, 4;
	add.s64 	%rd13, %rd1, %rd12;
	ld.global.u32 	%r78, [%rd13];
	add.s32 	%r79, %r78, %r76;
	add.s32 	%r80, %r79, %r3;
	sub.s32 	%r81, %r80, %r4;
	min.s32 	%r82, %r211, %r81;
	st.global.u32 	[%rd2], %r82;
	add.s64 	%rd15, %rd11, %rd14;
	ld.global.u32 	%r83, [%rd15];
	add.s32 	%r84, %r199, 2;
	mul.wide.s32 	%rd16, %r84, 4;
	add.s64 	%rd17, %rd1, %rd16;
	ld.global.u32 	%r85, [%rd17];
	add.s32 	%r86, %r85, %r83;
	add.s32 	%r87, %r86, %r3;
	sub.s32 	%r88, %r87, %r4;
	min.s32 	%r89, %r82, %r88;
	st.global.u32 	[%rd2], %r89;
	add.s64 	%rd18, %rd15, %rd14;
	ld.global.u32 	%r90, [%rd18];
	add.s32 	%r91, %r200, 3;
	mul.wide.s32 	%rd19, %r91, 4;
	add.s64 	%rd20, %rd1, %rd19;
	ld.global.u32 	%r92, [%rd20];
	add.s32 	%r93, %r92, %r90;
	add.s32 	%r94, %r93, %r3;
	sub.s32 	%r95, %r94, %r4;
	min.s32 	%r96, %r89, %r95;
	st.global.u32 	[%rd2], %r96;
	add.s64 	%rd21, %rd18, %rd14;
	ld.global.u32 	%r97, [%rd21];
	add.s32 	%r98, %r201, 4;
	mul.wide.s32 	%rd22, %r98, 4;
	add.s64 	%rd23, %rd1, %rd22;
	ld.global.u32 	%r99, [%rd23];
	add.s32 	%r100, %r99, %r97;
	add.s32 	%r101, %r100, %r3;
	sub.s32 	%r102, %r101, %r4;
	min.s32 	%r103, %r96, %r102;
	st.global.u32 	[%rd2], %r103;
	add.s64 	%rd24, %rd21, %rd14;
	ld.global.u32 	%r104, [%rd24];
	add.s32 	%r105, %r202, 5;
	mul.wide.s32 	%rd25, %r105, 4;
	add.s64 	%rd26, %rd1, %rd25;
	ld.global.u32 	%r106, [%rd26];
	add.s32 	%r107, %r106, %r104;
	add.s32 	%r108, %r107, %r3;
	sub.s32 	%r109, %r108, %r4;
	min.s32 	%r110, %r103, %r109;
	st.global.u32 	[%rd2], %r110;
	add.s64 	%rd27, %rd24, %rd14;
	ld.global.u32 	%r111, [%rd27];
	add.s32 	%r112, %r203, 6;
	mul.wide.s32 	%rd28, %r112, 4;
	add.s64 	%rd29, %rd1, %rd28;
	ld.global.u32 	%r113, [%rd29];
	add.s32 	%r114, %r113, %r111;
	add.s32 	%r115, %r114, %r3;
	sub.s32 	%r116, %r115, %r4;
	min.s32 	%r117, %r110, %r116;
	st.global.u32 	[%rd2], %r117;
	add.s64 	%rd30, %rd27, %rd14;
	ld.global.u32 	%r118, [%rd30];
	add.s32 	%r119, %r204, 7;
	mul.wide.s32 	%rd31, %r119, 4;
	add.s64 	%rd32, %rd1, %rd31;
	ld.global.u32 	%r120, [%rd32];
	add.s32 	%r121, %r120, %r118;
	add.s32 	%r122, %r121, %r3;
	sub.s32 	%r123, %r122, %r4;
	min.s32 	%r124, %r117, %r123;
	st.global.u32 	[%rd2], %r124;
	add.s64 	%rd33, %rd30, %rd14;
	ld.global.u32 	%r125, [%rd33];
	add.s32 	%r126, %r206, 8;
	mul.wide.s32 	%rd34, %r126, 4;
	add.s64 	%rd35, %rd1, %rd34;
	ld.global.u32 	%r127, [%rd35];
	add.s32 	%r128, %r127, %r125;
	add.s32 	%r129, %r128, %r3;
	sub.s32 	%r130, %r129, %r4;
	min.s32 	%r211, %r124, %r130;
	st.global.u32 	[%rd2], %r211;
	add.s32 	%r207, %r207, 8;
	sub.s32 	%r131, 8, %r8;
	add.s32 	%r206, %r206, %r131;
	add.s32 	%r205, %r205, 8;
	add.s32 	%r204, %r204, %r131;
	add.s32 	%r203, %r203, %r131;
	add.s32 	%r202, %r202, %r131;
	add.s32 	%r201, %r201, %r131;
	add.s32 	%r200, %r200, %r131;
	add.s32 	%r199, %r199, %r131;
	add.s32 	%r198, %r198, %r131;
	add.s32 	%r197, %r197, %r8;
	setp.ne.s32 	%p4, %r205, 0;
	@%p4 bra 	$L__BB0_4;
	add.s32 	%r212, %r207, -2;
$L__BB0_6:
	and.b32  	%r45, %r5, 7;
	setp.eq.s32 	%p5, %r45, 0;
	@%p5 bra 	$L__BB0_14;
	add.s32 	%r46, %r58, 1;
	add.s32 	%r47, %r1, -1;
	and.b32  	%r48, %r5, 3;
	setp.lt.u32 	%p6, %r45, 4;
	@%p6 bra 	$L__BB0_9;
	sub.s32 	%r132, %r46, %r212;
	mad.lo.s32 	%r133, %r212, %r57, %r1;
	mul.wide.s32 	%rd36, %r133, 4;
	add.s64 	%rd37, %rd1, %rd36;
	ld.global.u32 	%r134, [%rd37];
	add.s32 	%r135, %r47, %r212;
	mad.lo.s32 	%r136, %r132, %r57, %r135;
	mul.wide.s32 	%rd38, %r136, 4;
	add.s64 	%rd39, %rd1, %rd38;
	ld.global.u32 	%r137, [%rd39];
	add.s32 	%r138, %r137, %r134;
	add.s32 	%r139, %r138, %r3;
	sub.s32 	%r140, %r139, %r4;
	min.s32 	%r141, %r211, %r140;
	st.global.u32 	[%rd2], %r141;
	sub.s32 	%r142, %r58, %r212;
	mul.wide.s32 	%rd40, %r57, 4;
	add.s64 	%rd41, %rd37, %rd40;
	ld.global.u32 	%r143, [%rd41];
	add.s32 	%r144, %r1, %r212;
	mad.lo.s32 	%r145, %r142, %r57, %r144;
	mul.wide.s32 	%rd42, %r145, 4;
	add.s64 	%rd43, %rd1, %rd42;
	ld.global.u32 	%r146, [%rd43];
	add.s32 	%r147, %r146, %r143;
	add.s32 	%r148, %r147, %r3;
	sub.s32 	%r149, %r148, %r4;
	min.s32 	%r150, %r141, %r149;
	st.global.u32 	[%rd2], %r150;
	add.s32 	%r151, %r132, -2;
	add.s64 	%rd44, %rd41, %rd40;
	ld.global.u32 	%r152, [%rd44];
	mad.lo.s32 	%r153, %r151, %r57, %r135;
	add.s32 	%r154, %r153, 2;
	mul.wide.s32 	%rd45, %r154, 4;
	add.s64 	%rd46, %rd1, %rd45;
	ld.global.u32 	%r155, [%rd46];
	add.s32 	%r156, %r155, %r152;
	add.s32 	%r157, %r156, %r3;
	sub.s32 	%r158, %r157, %r4;
	min.s32 	%r159, %r150, %r158;
	st.global.u32 	[%rd2], %r159;
	add.s32 	%r160, %r132, -3;
	add.s64 	%rd47, %rd44, %rd40;
	ld.global.u32 	%r161, [%rd47];
	mad.lo.s32 	%r162, %r160, %r57, %r135;
	add.s32 	%r163, %r162, 3;
	mul.wide.s32 	%rd48, %r163, 4;
	add.s64 	%rd49, %rd1, %rd48;
	ld.global.u32 	%r164, [%rd49];
	add.s32 	%r165, %r164, %r161;
	add.s32 	%r166, %r165, %r3;
	sub.s32 	%r167, %r166, %r4;
	min.s32 	%r211, %r159, %r167;
	st.global.u32 	[%rd2], %r211;
	add.s32 	%r212, %r212, 4;
$L__BB0_9:
	setp.eq.s32 	%p7, %r48, 0;
	@%p7 bra 	$L__BB0_14;
	setp.eq.s32 	%p8, %r48, 1;
	@%p8 bra 	$L__BB0_12;
	sub.s32 	%r168, %r46, %r212;
	mad.lo.s32 	%r169, %r212, %r57, %r1;
	mul.wide.s32 	%rd50, %r169, 4;
	add.s64 	%rd51, %rd1, %rd50;
	ld.global.u32 	%r170, [%rd51];
	add.s32 	%r171, %r47, %r212;
	mad.lo.s32 	%r172, %r168, %r57, %r171;
	mul.wide.s32 	%rd52, %r172, 4;
	add.s64 	%rd53, %rd1, %rd52;
	ld.global.u32 	%r173, [%rd53];
	add.s32 	%r174, %r173, %r170;
	add.s32 	%r175, %r174, %r3;
	sub.s32 	%r176, %r175, %r4;
	min.s32 	%r177, %r211, %r176;
	st.global.u32 	[%rd2], %r177;
	sub.s32 	%r178, %r58, %r212;
	mul.wide.s32 	%rd54, %r57, 4;
	add.s64 	%rd55, %rd51, %rd54;
	ld.global.u32 	%r179, [%rd55];
	add.s32 	%r180, %r1, %r212;
	mad.lo.s32 	%r181, %r178, %r57, %r180;
	mul.wide.s32 	%rd56, %r181, 4;
	add.s64 	%rd57, %rd1, %rd56;
	ld.global.u32 	%r182, [%rd57];
	add.s32 	%r183, %r182, %r179;
	add.s32 	%r184, %r183, %r3;
	sub.s32 	%r185, %r184, %r4;
	min.s32 	%r211, %r177, %r185;
	st.global.u32 	[%rd2], %r211;
	add.s32 	%r212, %r212, 2;
$L__BB0_12:
	and.b32  	%r186, %r58, 1;
	setp.eq.b32 	%p9, %r186, 1;
	not.pred 	%p10, %p9;
	@%p10 bra 	$L__BB0_14;
	sub.s32 	%r187, %r46, %r212;
	mad.lo.s32 	%r188, %r212, %r57, %r1;
	mul.wide.s32 	%rd58, %r188, 4;
	add.s64 	%rd59, %rd1, %rd58;
	ld.global.u32 	%r189, [%rd59];
	add.s32 	%r190, %r47, %r212;
	mad.lo.s32 	%r191, %r187, %r57, %r190;
	mul.wide.s32 	%rd60, %r191, 4;
	add.s64 	%rd61, %rd1, %rd60;
	ld.global.u32 	%r192, [%rd61];
	add.s32 	%r193, %r192, %r189;
	add.s32 	%r194, %r193, %r3;
	sub.s32 	%r195, %r194, %r4;
	min.s32 	%r196, %r211, %r195;
	st.global.u32 	[%rd2], %r196;
$L__BB0_14:
	ret;

}


// ===== COMPILED SASS (sm_100) =====

	.target	sm_100

	.elftype	@"ET_EXEC"


//--------------------- .note.nv.tkinfo           --------------------------
	.section	.note.nv.tkinfo,"",@"SHT_NOTE"
	.sectionflags	@"SHF_NOTE_NV_TKINFO"
	.tkinfo
        /*0018*/ 	.word	0x00000002
        /*0030*/ 	.string	""
        /*0030*/ 	.string	"ptxas"
        /*0030*/ 	.string	"Cuda compilation tools, release 13.0, V13.0.88"
        /*0030*/ 	.string	"Build cuda_13.0.r13.0/compiler.36424714_0"
        /*0030*/ 	.string	"-arch sm_100 -m 64 "



//--------------------- .note.nv.cuinfo           --------------------------
	.section	.note.nv.cuinfo,"",@"SHT_NOTE"
	.sectionflags	@"SHF_NOTE_NV_CUINFO"
        /*0018*/ 	.short	0x0002
        /*001a*/ 	.short	0x0064
        /*001c*/ 	.short	0x0082
	.zero		2


//--------------------- .nv.info                  --------------------------
	.section	.nv.info,"",@"SHT_CUDA_INFO"
	.align	4


	//----- nvinfo : EIATTR_REGCOUNT
	.align		4
        /*0000*/ 	.byte	0x04, 0x2f
        /*0002*/ 	.short	(.L_2 - .L_1)
	.align		4
.L_1:
        /*0004*/ 	.word	index@(_Z10min_reduceiiPi)
        /*0008*/ 	.word	0x00000020


	//----- nvinfo : EIATTR_FRAME_SIZE
	.align		4
.L_2:
        /*000c*/ 	.byte	0x04, 0x11
        /*000e*/ 	.short	(.L_4 - .L_3)
	.align		4
.L_3:
        /*0010*/ 	.word	index@(_Z10min_reduceiiPi)
        /*0014*/ 	.word	0x00000000


	//----- nvinfo : EIATTR_MIN_STACK_SIZE
	.align		4
.L_4:
        /*0018*/ 	.byte	0x04, 0x12
        /*001a*/ 	.short	(.L_6 - .L_5)
	.align		4
.L_5:
        /*001c*/ 	.word	index@(_Z10min_reduceiiPi)
        /*0020*/ 	.word	0x00000000
.L_6:


//--------------------- .nv.compat                --------------------------
	.section	.nv.compat,"",@"SHT_CUDA_COMPAT_INFO"
	.align	4
        /*0000*/ 	.byte	0x02, 0x09, 0x00, 0x00, 0x02, 0x02, 0x01, 0x00, 0x02, 0x05, 0x05, 0x00, 0x03, 0x07, 0x01, 0x01
        /*0010*/ 	.byte	0x02, 0x03, 0x00, 0x00, 0x02, 0x06, 0x01, 0x00, 0x04, 0x0b, 0x08, 0x00, 0x09, 0x00, 0x00, 0x00
        /*0020*/ 	.byte	0x00, 0x00, 0x00, 0x00


//--------------------- .nv.info._Z10min_reduceiiPi --------------------------
	.section	.nv.info._Z10min_reduceiiPi,"",@"SHT_CUDA_INFO"
	.sectionflags	@""
	.align	4


	//----- nvinfo : EIATTR_CUDA_API_VERSION
	.align		4
        /*0000*/ 	.byte	0x04, 0x37
        /*0002*/ 	.short	(.L_8 - .L_7)
.L_7:
        /*0004*/ 	.word	0x00000082


	//----- nvinfo : EIATTR_KPARAM_INFO
	.align		4
.L_8:
        /*0008*/ 	.byte	0x04, 0x17
        /*000a*/ 	.short	(.L_10 - .L_9)
.L_9:
        /*000c*/ 	.word	0x00000000
        /*0010*/ 	.short	0x0002
        /*0012*/ 	.short	0x0008
        /*0014*/ 	.byte	0x00, 0xf5, 0x21, 0x00


	//----- nvinfo : EIATTR_KPARAM_INFO
	.align		4
.L_10:
        /*0018*/ 	.byte	0x04, 0x17
        /*001a*/ 	.short	(.L_12 - .L_11)
.L_11:
        /*001c*/ 	.word	0x00000000
        /*0020*/ 	.short	0x0001
        /*0022*/ 	.short	0x0004
        /*0024*/ 	.byte	0x00, 0xf0, 0x11, 0x00


	//----- nvinfo : EIATTR_KPARAM_INFO
	.align		4
.L_12:
        /*0028*/ 	.byte	0x04, 0x17
        /*002a*/ 	.short	(.L_14 - .L_13)
.L_13:
        /*002c*/ 	.word	0x00000000
        /*0030*/ 	.short	0x0000
        /*0032*/ 	.short	0x0000
        /*0034*/ 	.byte	0x00, 0xf0, 0x11, 0x00


	//----- nvinfo : EIATTR_SPARSE_MMA_MASK
	.align		4
.L_14:
        /*0038*/ 	.byte	0x03, 0x50
        /*003a*/ 	.short	0x0000


	//----- nvinfo : EIATTR_MAXREG_COUNT
	.align		4
        /*003c*/ 	.byte	0x03, 0x1b
        /*003e*/ 	.short	0x00ff


	//----- nvinfo : EIATTR_MERCURY_ISA_VERSION
	.align		4
        /*0040*/ 	.byte	0x03, 0x5f
        /*0042*/ 	.short	0x0101


	//----- nvinfo : EIATTR_VRC_CTA_INIT_COUNT
	.align		4
        /*0044*/ 	.byte	0x02, 0x4a
	.zero		1
	.zero		1


	//----- nvinfo : EIATTR_EXIT_INSTR_OFFSETS
	.align		4
        /*0048*/ 	.byte	0x04, 0x1c
        /*004a*/ 	.short	(.L_16 - .L_15)


	//   ....[0]....
.L_15:
        /*004c*/ 	.word	0x00000080


	//   ....[1]....
        /*0050*/ 	.word	0x00000100


	//   ....[2]....
        /*0054*/ 	.word	0x00000800


	//   ....[3]....
        /*0058*/ 	.word	0x00000b10


	//   ....[4]....
        /*005c*/ 	.word	0x00000cc0


	//   ....[5]....
        /*0060*/ 	.word	0x00000d80


	//----- nvinfo : EIATTR_CBANK_PARAM_SIZE
	.align		4
.L_16:
        /*0064*/ 	.byte	0x03, 0x19
        /*0066*/ 	.short	0x0010


	//----- nvinfo : EIATTR_PARAM_CBANK
	.align		4
        /*0068*/ 	.byte	0x04, 0x0a
        /*006a*/ 	.short	(.L_18 - .L_17)
	.align		4
.L_17:
        /*006c*/ 	.word	index@(.nv.constant0._Z10min_reduceiiPi)
        /*0070*/ 	.short	0x0380
        /*0072*/ 	.short	0x0010


	//----- nvinfo : EIATTR_SW_WAR
	.align		4
.L_18:
        /*0074*/ 	.byte	0x04, 0x36
        /*0076*/ 	.short	(.L_20 - .L_19)
.L_19:
        /*0078*/ 	.word	0x00000008
.L_20:


//--------------------- .nv.callgraph             --------------------------
	.section	.nv.callgraph,"",@"SHT_CUDA_CALLGRAPH"
	.align	4
	.sectionentsize	8
	.align		4
        /*0000*/ 	.word	0x00000000
	.align		4
        /*0004*/ 	.word	0xffffffff
	.align		4
        /*0008*/ 	.word	0x00000000
	.align		4
        /*000c*/ 	.word	0xfffffffe
	.align		4
        /*0010*/ 	.word	0x00000000
	.align		4
        /*0014*/ 	.word	0xfffffffd
	.align		4
        /*0018*/ 	.word	0x00000000
	.align		4
        /*001c*/ 	.word	0xfffffffc


//--------------------- .nv.constant3             --------------------------
	.section	.nv.constant3,"a",@progbits
	.align	4
.nv.constant3:
	.type		DATA_GPU,@object
	.size		DATA_GPU,(.L_0 - DATA_GPU)
DATA_GPU:
	.zero		40040
.L_0:


//--------------------- .text._Z10min_reduceiiPi  --------------------------
	.section	.text._Z10min_reduceiiPi,"ax",@progbits
	.align	128
        .global         _Z10min_reduceiiPi
        .type           _Z10min_reduceiiPi,@function
        .size           _Z10min_reduceiiPi,(.L_x_5 - _Z10min_reduceiiPi)
        .other          _Z10min_reduceiiPi,@"STO_CUDA_ENTRY STV_DEFAULT"
_Z10min_reduceiiPi:
.text._Z10min_reduceiiPi:
[----:B------:R-:W-:Y:S01]  /*0000*/  LDC R1, c[0x0][0x37c] ;  /* 0x0000df00ff017b82 */ /* 0x000fe20000000800 */
[----:B------:R-:W0:Y:S07]  /*0010*/  S2R R0, SR_TID.X ;  /* 0x0000000000007919 */ /* 0x000e2e0000002100 */
[----:B------:R-:W0:Y:S08]  /*0020*/  S2UR UR4, SR_CTAID.X ;  /* 0x00000000000479c3 */ /* 0x000e300000002500 */
[----:B------:R-:W0:Y:S08]  /*0030*/  LDC R3, c[0x0][0x360] ;  /* 0x0000d800ff037b82 */ /* 0x000e300000000800 */
[----:B------:R-:W1:Y:S01]  /*0040*/  LDC.64 R10, c[0x0][0x380] ;  /* 0x0000e000ff0a7b82 */ /* 0x000e620000000a00 */
[----:B0-----:R-:W-:-:S05]  /*0050*/  IMAD R3, R3, UR4, R0 ;  /* 0x0000000403037c24 */ /* 0x001fca000f8e0200 */
[----:B-1----:R-:W-:-:S04]  /*0060*/  IADD3 R5, PT, PT, R3, R11, RZ ;  /* 0x0000000b03057210 */ /* 0x002fc80007ffe0ff */
[----:B------:R-:W-:-:S13]  /*0070*/  ISETP.GT.AND P0, PT, R5, R10, PT ;  /* 0x0000000a0500720c */ /* 0x000fda0003f04270 */
[----:B------:R-:W-:Y:S05]  /*0080*/  @P0 EXIT ;  /* 0x000000000000094d */ /* 0x000fea0003800000 */
[----:B------:R-:W0:Y:S01]  /*0090*/  LDC.64 R12, c[0x0][0x388] ;  /* 0x0000e200ff0c7b82 */ /* 0x000e220000000a00 */
[----:B------:R-:W1:Y:S01]  /*00a0*/  LDCU.64 UR6, c[0x0][0x358] ;  /* 0x00006b00ff0677ac */ /* 0x000e620008000a00 */
[C---:B------:R-:W-:Y:S01]  /*00b0*/  ISETP.GE.AND P0, PT, R11.reuse, 0x3, PT ;  /* 0x000000030b00780c */ /* 0x040fe20003f06270 */
[----:B------:R-:W-:Y:S02]  /*00c0*/  IMAD R15, R11, R10, R3 ;  /* 0x0000000a0b0f7224 */ /* 0x000fe400078e0203 */
[----:B------:R-:W-:Y:S02]  /*00d0*/  IMAD.MOV.U32 R7, RZ, RZ, 0x7fffffff ;  /* 0x7fffffffff077424 */ /* 0x000fe400078e00ff */
[----:B0-----:R-:W-:-:S05]  /*00e0*/  IMAD.WIDE R14, R15, 0x4, R12 ;  /* 0x000000040f0e7825 */ /* 0x001fca00078e020c */
[----:B-1----:R0:W-:Y:S03]  /*00f0*/  STG.E desc[UR6][R14.64], R7 ;  /* 0x000000070e007986 */ /* 0x0021e6000c101906 */
[----:B------:R-:W-:Y:S05]  /*0100*/  @!P0 EXIT ;  /* 0x000000000000894d */ /* 0x000fea0003800000 */
[----:B------:R-:W-:Y:S01]  /*0110*/  UMOV UR4, 0x4 ;  /* 0x0000000400047882 */ /* 0x000fe20000000000 */
[----:B------:R-:W-:Y:S01]  /*0120*/  SHF.L.U32 R0, R3, 0x2, RZ ;  /* 0x0000000203007819 */ /* 0x000fe200000006ff */
[----:B------:R-:W-:Y:S01]  /*0130*/  VIADD R27, R11, 0xfffffffd ;  /* 0xfffffffd0b1b7836 */ /* 0x000fe20000000000 */
[----:B------:R-:W-:Y:S01]  /*0140*/  LEA R2, R5, -UR4, 0x2 ;  /* 0x8000000405027c11 */ /* 0x000fe2000f8e10ff */
[----:B------:R-:W-:Y:S01]  /*0150*/  UMOV UR4, 0x2 ;  /* 0x0000000200047882 */ /* 0x000fe20000000000 */
[----:B------:R-:W-:Y:S01]  /*0160*/  IADD3 R4, PT, PT, R11, -0x2, RZ ;  /* 0xfffffffe0b047810 */ /* 0x000fe20007ffe0ff */
[----:B------:R-:W-:Y:S01]  /*0170*/  IMAD.MOV.U32 R21, RZ, RZ, 0x7fffffff ;  /* 0x7fffffffff157424 */ /* 0x000fe200078e00ff */
[----:B------:R-:W1:Y:S01]  /*0180*/  LDC R0, c[0x3][R0] ;  /* 0x00c0000000007b82 */ /* 0x000e620000000800 */
[----:B------:R-:W-:-:S07]  /*0190*/  ISETP.GE.U32.AND P0, PT, R27, 0x7, PT ;  /* 0x000000071b00780c */ /* 0x000fce0003f06070 */
[----:B------:R-:W2:Y:S06]  /*01a0*/  LDC R2, c[0x3][R2] ;  /* 0x00c0000002027b82 */ /* 0x000eac0000000800 */
[----:B------:R-:W-:Y:S05]  /*01b0*/  @!P0 BRA `(.L_x_0) ;  /* 0x00000004008c8947 */ /* 0x000fea0003800000 */
[C---:B------:R-:W-:Y:S01]  /*01c0*/  IADD3 R5, PT, PT, R11.reuse, -0x8, RZ ;  /* 0xfffffff80b057810 */ /* 0x040fe20007ffe0ff */
[C---:B------:R-:W-:Y:S01]  /*01d0*/  VIADD R9, R11.reuse, 0xfffffff9 ;  /* 0xfffffff90b097836 */ /* 0x040fe20000000000 */
[C---:B------:R-:W-:Y:S01]  /*01e0*/  IADD3 R24, PT, PT, R11.reuse, -0x6, RZ ;  /* 0xfffffffa0b187810 */ /* 0x040fe20007ffe0ff */
[C---:B------:R-:W-:Y:S01]  /*01f0*/  VIADD R25, R11.reuse, 0xfffffffb ;  /* 0xfffffffb0b197836 */ /* 0x040fe20000000000 */
[C---:B------:R-:W-:Y:S01]  /*0200*/  IADD3 R26, PT, PT, R11.reuse, -0x4, RZ ;  /* 0xfffffffc0b1a7810 */ /* 0x040fe20007ffe0ff */
[----:B0-----:R-:W-:Y:S01]  /*0210*/  VIADD R7, R11, 0xffffffff ;  /* 0xffffffff0b077836 */ /* 0x001fe20000000000 */
[----:B------:R-:W-:Y:S01]  /*0220*/  LOP3.LUT R8, R4, 0xfffffff8, RZ, 0xc0, !PT ;  /* 0xfffffff804087812 */ /* 0x000fe200078ec0ff */
[-CC-:B------:R-:W-:Y:S01]  /*0230*/  IMAD R27, R27, R10.reuse, R3.reuse ;  /* 0x0000000a1b1b7224 */ /* 0x180fe200078e0203 */
[----:B------:R-:W-:Y:S01]  /*0240*/  LEA R29, R10, R3, 0x1 ;  /* 0x000000030a1d7211 */ /* 0x000fe200078e08ff */
[-CC-:B------:R-:W-:Y:S01]  /*0250*/  IMAD R6, R4, R10.reuse, R3.reuse ;  /* 0x0000000a04067224 */ /* 0x180fe200078e0203 */
[----:B------:R-:W-:Y:S01]  /*0260*/  IADD3 R8, PT, PT, -R8, RZ, RZ ;  /* 0x000000ff08087210 */ /* 0x000fe20007ffe1ff */
[----:B------:R-:W-:Y:S01]  /*0270*/  IMAD.MOV.U32 R21, RZ, RZ, 0x7fffffff ;  /* 0x7fffffffff157424 */ /* 0x000fe200078e00ff */
[----:B------:R-:W-:Y:S01]  /*0280*/  UMOV UR4, 0x4 ;  /* 0x0000000400047882 */ /* 0x000fe20000000000 */
[----:B------:R-:W-:-:S02]  /*0290*/  IMAD R5, R5, R10, R3 ;  /* 0x0000000a05057224 */ /* 0x000fc400078e0203 */
[-CC-:B------:R-:W-:Y:S02]  /*02a0*/  IMAD R9, R9, R10.reuse, R3.reuse ;  /* 0x0000000a09097224 */ /* 0x180fe400078e0203 */
[-CC-:B------:R-:W-:Y:S02]  /*02b0*/  IMAD R24, R24, R10.reuse, R3.reuse ;  /* 0x0000000a18187224 */ /* 0x180fe400078e0203 */
[-CC-:B------:R-:W-:Y:S02]  /*02c0*/  IMAD R25, R25, R10.reuse, R3.reuse ;  /* 0x0000000a19197224 */ /* 0x180fe400078e0203 */
[-CC-:B------:R-:W-:Y:S02]  /*02d0*/  IMAD R26, R26, R10.reuse, R3.reuse ;  /* 0x0000000a1a1a7224 */ /* 0x180fe400078e0203 */
[----:B------:R-:W-:-:S07]  /*02e0*/  IMAD R7, R7, R10, R3 ;  /* 0x0000000a07077224 */ /* 0x000fce00078e0203 */
.L_x_1:
[----:B------:R-:W-:Y:S02]  /*02f0*/  VIADD R19, R7, 0x1 ;  /* 0x0000000107137836 */ /* 0x000fe40000000000 */
[----:B---3--:R-:W-:-:S04]  /*0300*/  IMAD.WIDE R16, R29, 0x4, R12 ;  /* 0x000000041d107825 */ /* 0x008fc800078e020c */
[----:B------:R-:W-:Y:S01]  /*0310*/  IMAD.WIDE R18, R19, 0x4, R12 ;  /* 0x0000000413127825 */ /* 0x000fe200078e020c */
[----:B------:R-:W2:Y:S05]  /*0320*/  LDG.E R23, desc[UR6][R16.64] ;  /* 0x0000000610177981 */ /* 0x000eaa000c1e1900 */
[----:B------:R-:W2:Y:S01]  /*0330*/  LDG.E R18, desc[UR6][R18.64] ;  /* 0x0000000612127981 */ /* 0x000ea2000c1e1900 */
[----:B------:R-:W-:Y:S02]  /*0340*/  IADD3 R22, PT, PT, R6, 0x2, RZ ;  /* 0x0000000206167810 */ /* 0x000fe40007ffe0ff */
[----:B--2---:R-:W-:-:S04]  /*0350*/  IADD3 R23, PT, PT, R2, R18, R23 ;  /* 0x0000001202177210 */ /* 0x004fc80007ffe017 */
[----:B-1----:R-:W-:Y:S01]  /*0360*/  VIADDMNMX R28, R23, -R0, R21, PT ;  /* 0x80000000171c7246 */ /* 0x002fe20003800115 */
[----:B------:R-:W-:-:S04]  /*0370*/  IMAD.WIDE R22, R22, 0x4, R12 ;  /* 0x0000000416167825 */ /* 0x000fc800078e020c */
[----:B------:R-:W-:Y:S01]  /*0380*/  IMAD.WIDE R20, R10, 0x4, R16 ;  /* 0x000000040a147825 */ /* 0x000fe200078e0210 */
[----:B------:R0:W-:Y:S04]  /*0390*/  STG.E desc[UR6][R14.64], R28 ;  /* 0x0000001c0e007986 */ /* 0x0001e8000c101906 */
[----:B------:R-:W2:Y:S04]  /*03a0*/  LDG.E R22, desc[UR6][R22.64] ;  /* 0x0000000616167981 */ /* 0x000ea8000c1e1900 */
[----:B------:R-:W2:Y:S01]  /*03b0*/  LDG.E R17, desc[UR6][R20.64] ;  /* 0x0000000614117981 */ /* 0x000ea2000c1e1900 */
[----:B------:R-:W-:-:S04]  /*03c0*/  VIADD R19, R27, 0x3 ;  /* 0x000000031b137836 */ /* 0x000fc80000000000 */
[----:B------:R-:W-:Y:S01]  /*03d0*/  IMAD.WIDE R18, R19, 0x4, R12 ;  /* 0x0000000413127825 */ /* 0x000fe200078e020c */
[----:B--2---:R-:W-:-:S04]  /*03e0*/  IADD3 R17, PT, PT, R2, R22, R17 ;  /* 0x0000001602117210 */ /* 0x004fc80007ffe011 */
[----:B0-----:R-:W-:Y:S01]  /*03f0*/  VIADDMNMX R28, R17, -R0, R28, PT ;  /* 0x80000000111c7246 */ /* 0x001fe2000380011c */
[----:B------:R-:W-:-:S04]  /*0400*/  IMAD.WIDE R16, R10, 0x4, R20 ;  /* 0x000000040a107825 */ /* 0x000fc800078e0214 */
[----:B------:R0:W-:Y:S04]  /*0410*/  STG.E desc[UR6][R14.64], R28 ;  /* 0x0000001c0e007986 */ /* 0x0001e8000c101906 */
[----:B------:R-:W2:Y:S04]  /*0420*/  LDG.E R18, desc[UR6][R18.64] ;  /* 0x0000000612127981 */ /* 0x000ea8000c1e1900 */
[----:B------:R-:W2:Y:S01]  /*0430*/  LDG.E R19, desc[UR6][R16.64] ;  /* 0x0000000610137981 */ /* 0x000ea2000c1e1900 */
[----:B------:R-:W-:Y:S01]  /*0440*/  IADD3 R23, PT, PT, R26, 0x4, RZ ;  /* 0x000000041a177810 */ /* 0x000fe20007ffe0ff */
[----:B------:R-:W-:-:S04]  /*0450*/  IMAD.WIDE R20, R10, 0x4, R16 ;  /* 0x000000040a147825 */ /* 0x000fc800078e0210 */
[----:B------:R-:W-:Y:S01]  /*0460*/  IMAD.WIDE R22, R23, 0x4, R12 ;  /* 0x0000000417167825 */ /* 0x000fe200078e020c */
[----:B--2---:R-:W-:-:S04]  /*0470*/  IADD3 R19, PT, PT, R2, R18, R19 ;  /* 0x0000001202137210 */ /* 0x004fc80007ffe013 */
[----:B0-----:R-:W-:-:S05]  /*0480*/  VIADDMNMX R28, R19, -R0, R28, PT ;  /* 0x80000000131c7246 */ /* 0x001fca000380011c */
        /* <DEDUP_REMOVED lines=19> */
[----:B------:R-:W-:Y:S01]  /*05c0*/  VIADD R19, R9, 0x7 ;  /* 0x0000000709137836 */ /* 0x000fe20000000000 */
[----:B--2---:R-:W-:-:S04]  /*05d0*/  IADD3 R17, PT, PT, R2, R22, R17 ;  /* 0x0000001602117210 */ /* 0x004fc80007ffe011 */
[----:B0-----:R-:W-:Y:S01]  /*05e0*/  VIADDMNMX R28, R17, -R0, R28, PT ;  /* 0x80000000111c7246 */ /* 0x001fe2000380011c */
[----:B------:R-:W-:-:S04]  /*05f0*/  IMAD.WIDE R16, R19, 0x4, R12 ;  /* 0x0000000413107825 */ /* 0x000fc800078e020c */
[C---:B------:R-:W-:Y:S01]  /*0600*/  IMAD.WIDE R18, R10.reuse, 0x4, R20 ;  /* 0x000000040a127825 */ /* 0x040fe200078e0214 */
[----:B------:R0:W-:Y:S04]  /*0610*/  STG.E desc[UR6][R14.64], R28 ;  /* 0x0000001c0e007986 */ /* 0x0001e8000c101906 */
[----:B------:R-:W2:Y:S04]  /*0620*/  LDG.E R16, desc[UR6][R16.64] ;  /* 0x0000000610107981 */ /* 0x000ea8000c1e1900 */
[----:B------:R-:W2:Y:S01]  /*0630*/  LDG.E R17, desc[UR6][R18.64] ;  /* 0x0000000612117981 */ /* 0x000ea2000c1e1900 */
[----:B------:R-:W-:Y:S01]  /*0640*/  IADD3 R23, PT, PT, R5, 0x8, RZ ;  /* 0x0000000805177810 */ /* 0x000fe20007ffe0ff */
[----:B------:R-:W-:-:S04]  /*0650*/  IMAD.WIDE R20, R10, 0x4, R18 ;  /* 0x000000040a147825 */ /* 0x000fc800078e0212 */
[----:B------:R-:W-:Y:S01]  /*0660*/  IMAD.WIDE R22, R23, 0x4, R12 ;  /* 0x0000000417167825 */ /* 0x000fe200078e020c */
[----:B--2---:R-:W-:-:S04]  /*0670*/  IADD3 R17, PT, PT, R2, R16, R17 ;  /* 0x0000001002117210 */ /* 0x004fc80007ffe011 */
[----:B------:R-:W-:-:S05]  /*0680*/  VIADDMNMX R17, R17, -R0, R28, PT ;  /* 0x8000000011117246 */ /* 0x000fca000380011c */
[----:B------:R3:W-:Y:S04]  /*0690*/  STG.E desc[UR6][R14.64], R17 ;  /* 0x000000110e007986 */ /* 0x0007e8000c101906 */
[----:B------:R-:W0:Y:S04]  /*06a0*/  LDG.E R21, desc[UR6][R20.64] ;  /* 0x0000000614157981 */ /* 0x000e28000c1e1900 */
[----:B------:R-:W0:Y:S01]  /*06b0*/  LDG.E R22, desc[UR6][R22.64] ;  /* 0x0000000616167981 */ /* 0x000e22000c1e1900 */
[----:B------:R-:W-:-:S04]  /*06c0*/  IADD3 R8, PT, PT, R8, 0x8, RZ ;  /* 0x0000000808087810 */ /* 0x000fc80007ffe0ff */
[----:B------:R-:W-:Y:S01]  /*06d0*/  ISETP.NE.AND P0, PT, R8, RZ, PT ;  /* 0x000000ff0800720c */ /* 0x000fe20003f05270 */
[----:B------:R-:W-:Y:S01]  /*06e0*/  IMAD.MOV R16, RZ, RZ, -R10 ;  /* 0x000000ffff107224 */ /* 0x000fe200078e0a0a */
[----:B------:R-:W-:-:S04]  /*06f0*/  UIADD3 UR4, UPT, UPT, UR4, 0x8, URZ ;  /* 0x0000000804047890 */ /* 0x000fc8000fffe0ff */
[----:B------:R-:W-:Y:S02]  /*0700*/  LEA R16, R16, 0x8, 0x3 ;  /* 0x0000000810107811 */ /* 0x000fe400078e18ff */
[----:B------:R-:W-:Y:S02]  /*0710*/  LEA R29, R10, R29, 0x3 ;  /* 0x0000001d0a1d7211 */ /* 0x000fe400078e18ff */
[C---:B------:R-:W-:Y:S01]  /*0720*/  IADD3 R9, PT, PT, R16.reuse, R9, RZ ;  /* 0x0000000910097210 */ /* 0x040fe20007ffe0ff */
[C---:B------:R-:W-:Y:S01]  /*0730*/  IMAD.IADD R5, R16.reuse, 0x1, R5 ;  /* 0x0000000110057824 */ /* 0x040fe200078e0205 */
[C---:B------:R-:W-:Y:S01]  /*0740*/  IADD3 R25, PT, PT, R16.reuse, R25, RZ ;  /* 0x0000001910197210 */ /* 0x040fe20007ffe0ff */
[C---:B------:R-:W-:Y:S01]  /*0750*/  IMAD.IADD R24, R16.reuse, 0x1, R24 ;  /* 0x0000000110187824 */ /* 0x040fe200078e0218 */
[C---:B------:R-:W-:Y:S01]  /*0760*/  IADD3 R27, PT, PT, R16.reuse, R27, RZ ;  /* 0x0000001b101b7210 */ /* 0x040fe20007ffe0ff */
[C---:B------:R-:W-:Y:S01]  /*0770*/  IMAD.IADD R26, R16.reuse, 0x1, R26 ;  /* 0x00000001101a7824 */ /* 0x040fe200078e021a */
[C---:B------:R-:W-:Y:S01]  /*0780*/  IADD3 R6, PT, PT, R16.reuse, R6, RZ ;  /* 0x0000000610067210 */ /* 0x040fe20007ffe0ff */
[----:B------:R-:W-:Y:S01]  /*0790*/  IMAD.IADD R7, R16, 0x1, R7 ;  /* 0x0000000110077824 */ /* 0x000fe200078e0207 */
[----:B0-----:R-:W-:-:S04]  /*07a0*/  IADD3 R28, PT, PT, R2, R22, R21 ;  /* 0x00000016021c7210 */ /* 0x001fc80007ffe015 */
[----:B------:R-:W-:-:S05]  /*07b0*/  VIADDMNMX R21, R28, -R0, R17, PT ;  /* 0x800000001c157246 */ /* 0x000fca0003800111 */
[----:B------:R3:W-:Y:S01]  /*07c0*/  STG.E desc[UR6][R14.64], R21 ;  /* 0x000000150e007986 */ /* 0x0007e2000c101906 */
[----:B------:R-:W-:Y:S05]  /*07d0*/  @P0 BRA `(.L_x_1) ;  /* 0xfffffff800c40947 */ /* 0x000fea000383ffff */
[----:B------:R-:W-:-:S12]  /*07e0*/  UIADD3 UR4, UPT, UPT, UR4, -0x2, URZ ;  /* 0xfffffffe04047890 */ /* 0x000fd8000fffe0ff */
.L_x_0:
[----:B------:R-:W-:-:S13]  /*07f0*/  LOP3.LUT P0, R5, R4, 0x7, RZ, 0xc0, !PT ;  /* 0x0000000704057812 */ /* 0x000fda000780c0ff */
[----:B------:R-:W-:Y:S05]  /*0800*/  @!P0 EXIT ;  /* 0x000000000000894d */ /* 0x000fea0003800000 */
[----:B------:R-:W-:Y:S01]  /*0810*/  ISETP.GE.U32.AND P0, PT, R5, 0x4, PT ;  /* 0x000000040500780c */ /* 0x000fe20003f06070 */
[----:B------:R-:W-:Y:S01]  /*0820*/  VIADD R6, R3, 0xffffffff ;  /* 0xffffffff03067836 */ /* 0x000fe20000000000 */
[----:B------:R-:W-:Y:S02]  /*0830*/  LOP3.LUT R8, R4, 0x3, RZ, 0xc0, !PT ;  /* 0x0000000304087812 */ /* 0x000fe400078ec0ff */
[----:B0-----:R-:W-:Y:S02]  /*0840*/  IADD3 R7, PT, PT, R11, 0x1, RZ ;  /* 0x000000010b077810 */ /* 0x001fe40007ffe0ff */
[----:B------:R-:W-:-:S07]  /*0850*/  ISETP.NE.AND P1, PT, R8, RZ, PT ;  /* 0x000000ff0800720c */ /* 0x000fce0003f25270 */
[----:B------:R-:W-:Y:S06]  /*0860*/  @!P0 BRA `(.L_x_2) ;  /* 0x0000000000a88947 */ /* 0x000fec0003800000 */
[----:B------:R-:W-:Y:S01]  /*0870*/  IADD3 R9, PT, PT, R7, -UR4, RZ ;  /* 0x8000000407097c10 */ /* 0x000fe2000fffe0ff */
[----:B------:R-:W-:Y:S01]  /*0880*/  IMAD R5, R10, UR4, R3 ;  /* 0x000000040a057c24 */ /* 0x000fe2000f8e0203 */
[----:B------:R-:W-:-:S03]  /*0890*/  IADD3 R19, PT, PT, R6, UR4, RZ ;  /* 0x0000000406137c10 */ /* 0x000fc6000fffe0ff */
[----:B------:R-:W-:-:S04]  /*08a0*/  IMAD.WIDE R4, R5, 0x4, R12 ;  /* 0x0000000405047825 */ /* 0x000fc800078e020c */
[----:B---3--:R-:W-:Y:S01]  /*08b0*/  IMAD R17, R9, R10, R19 ;  /* 0x0000000a09117224 */ /* 0x008fe200078e0213 */
[----:B------:R-:W2:Y:S03]  /*08c0*/  LDG.E R23, desc[UR6][R4.64] ;  /* 0x0000000604177981 */ /* 0x000ea6000c1e1900 */
[----:B------:R-:W-:-:S06]  /*08d0*/  IMAD.WIDE R16, R17, 0x4, R12 ;  /* 0x0000000411107825 */ /* 0x000fcc00078e020c */
[----:B------:R-:W2:Y:S01]  /*08e0*/  LDG.E R16, desc[UR6][R16.64] ;  /* 0x0000000610107981 */ /* 0x000ea2000c1e1900 */
[----:B------:R-:W-:Y:S01]  /*08f0*/  IADD3 R18, PT, PT, R3, UR4, RZ ;  /* 0x0000000403127c10 */ /* 0x000fe2000fffe0ff */
[----:B------:R-:W-:-:S04]  /*0900*/  VIADD R25, R11, -UR4 ;  /* 0x800000040b197c36 */ /* 0x000fc80008000000 */
[----:B------:R-:W-:Y:S01]  /*0910*/  IMAD R27, R25, R10, R18 ;  /* 0x0000000a191b7224 */ /* 0x000fe200078e0212 */
[----:B--2---:R-:W-:-:S04]  /*0920*/  IADD3 R23, PT, PT, R2, R16, R23 ;  /* 0x0000001002177210 */ /* 0x004fc80007ffe017 */
[----:B-1----:R-:W-:Y:S01]  /*0930*/  VIADDMNMX R25, R23, -R0, R21, PT ;  /* 0x8000000017197246 */ /* 0x002fe20003800115 */
[----:B------:R-:W-:-:S04]  /*0940*/  IMAD.WIDE R20, R27, 0x4, R12 ;  /* 0x000000041b147825 */ /* 0x000fc800078e020c */
[----:B------:R-:W-:Y:S01]  /*0950*/  IMAD.WIDE R22, R10, 0x4, R4 ;  /* 0x000000040a167825 */ /* 0x000fe200078e0204 */
[----:B------:R0:W-:Y:S04]  /*0960*/  STG.E desc[UR6][R14.64], R25 ;  /* 0x000000190e007986 */ /* 0x0001e8000c101906 */
[----:B------:R-:W2:Y:S04]  /*0970*/  LDG.E R20, desc[UR6][R20.64] ;  /* 0x0000000614147981 */ /* 0x000ea8000c1e1900 */
[----:B------:R-:W2:Y:S01]  /*0980*/  LDG.E R5, desc[UR6][R22.64] ;  /* 0x0000000616057981 */ /* 0x000ea2000c1e1900 */
[----:B------:R-:W-:-:S05]  /*0990*/  IADD3 R4, PT, PT, R9, -0x2, RZ ;  /* 0xfffffffe09047810 */ /* 0x000fca0007ffe0ff */
[----:B------:R-:W-:-:S04]  /*09a0*/  IMAD R4, R4, R10, R19 ;  /* 0x0000000a04047224 */ /* 0x000fc800078e0213 */
[----:B------:R-:W-:Y:S01]  /*09b0*/  VIADD R17, R4, 0x2 ;  /* 0x0000000204117836 */ /* 0x000fe20000000000 */
[----:B--2---:R-:W-:-:S04]  /*09c0*/  IADD3 R5, PT, PT, R2, R20, R5 ;  /* 0x0000001402057210 */ /* 0x004fc80007ffe005 */
[----:B------:R-:W-:Y:S01]  /*09d0*/  VIADDMNMX R27, R5, -R0, R25, PT ;  /* 0x80000000051b7246 */ /* 0x000fe20003800119 */
[----:B------:R-:W-:-:S04]  /*09e0*/  IMAD.WIDE R4, R17, 0x4, R12 ;  /* 0x0000000411047825 */ /* 0x000fc800078e020c */
[----:B------:R-:W-:Y:S01]  /*09f0*/  IMAD.WIDE R16, R10, 0x4, R22 ;  /* 0x000000040a107825 */ /* 0x000fe200078e0216 */
[----:B------:R0:W-:Y:S04]  /*0a00*/  STG.E desc[UR6][R14.64], R27 ;  /* 0x0000001b0e007986 */ /* 0x0001e8000c101906 */
[----:B------:R-:W2:Y:S04]  /*0a10*/  LDG.E R4, desc[UR6][R4.64] ;  /* 0x0000000604047981 */ /* 0x000ea8000c1e1900 */
[----:B------:R-:W2:Y:S01]  /*0a20*/  LDG.E R21, desc[UR6][R16.64] ;  /* 0x0000000610157981 */ /* 0x000ea2000c1e1900 */
[----:B------:R-:W-:-:S05]  /*0a30*/  IADD3 R9, PT, PT, R9, -0x3, RZ ;  /* 0xfffffffd09097810 */ /* 0x000fca0007ffe0ff */
[----:B------:R-:W-:-:S05]  /*0a40*/  IMAD R9, R9, R10, R19 ;  /* 0x0000000a09097224 */ /* 0x000fca00078e0213 */
[----:B------:R-:W-:Y:S01]  /*0a50*/  IADD3 R23, PT, PT, R9, 0x3, RZ ;  /* 0x0000000309177810 */ /* 0x000fe20007ffe0ff */
[----:B------:R-:W-:-:S04]  /*0a60*/  IMAD.WIDE R18, R10, 0x4, R16 ;  /* 0x000000040a127825 */ /* 0x000fc800078e0210 */
[----:B------:R-:W-:Y:S01]  /*0a70*/  IMAD.WIDE R22, R23, 0x4, R12 ;  /* 0x0000000417167825 */ /* 0x000fe200078e020c */
[----:B--2---:R-:W-:-:S04]  /*0a80*/  IADD3 R21, PT, PT, R2, R4, R21 ;  /* 0x0000000402157210 */ /* 0x004fc80007ffe015 */
[----:B------:R-:W-:-:S05]  /*0a90*/  VIADDMNMX R9, R21, -R0, R27, PT ;  /* 0x8000000015097246 */ /* 0x000fca000380011b */
[----:B------:R0:W-:Y:S04]  /*0aa0*/  STG.E desc[UR6][R14.64], R9 ;  /* 0x000000090e007986 */ /* 0x0001e8000c101906 */
[----:B------:R-:W2:Y:S04]  /*0ab0*/  LDG.E R19, desc[UR6][R18.64] ;  /* 0x0000000612137981 */ /* 0x000ea8000c1e1900 */
[----:B------:R-:W2:Y:S01]  /*0ac0*/  LDG.E R22, desc[UR6][R22.64] ;  /* 0x0000000616167981 */ /* 0x000ea2000c1e1900 */
[----:B------:R-:W-:Y:S01]  /*0ad0*/  UIADD3 UR4, UPT, UPT, UR4, 0x4, URZ ;  /* 0x0000000404047890 */ /* 0x000fe2000fffe0ff */
[----:B--2---:R-:W-:-:S04]  /*0ae0*/  IADD3 R21, PT, PT, R2, R22, R19 ;  /* 0x0000001602157210 */ /* 0x004fc80007ffe013 */
[----:B------:R-:W-:-:S05]  /*0af0*/  VIADDMNMX R21, R21, -R0, R9, PT ;  /* 0x8000000015157246 */ /* 0x000fca0003800109 */
[----:B------:R0:W-:Y:S02]  /*0b00*/  STG.E desc[UR6][R14.64], R21 ;  /* 0x000000150e007986 */ /* 0x0001e4000c101906 */
.L_x_2:
[----:B------:R-:W-:Y:S05]  /*0b10*/  @!P1 EXIT ;  /* 0x000000000000994d */ /* 0x000fea0003800000 */
[----:B------:R-:W-:Y:S02]  /*0b20*/  ISETP.NE.AND P0, PT, R8, 0x1, PT ;  /* 0x000000010800780c */ /* 0x000fe40003f05270 */
[----:B------:R-:W-:-:S04]  /*0b30*/  LOP3.LUT R4, R11, 0x1, RZ, 0xc0, !PT ;  /* 0x000000010b047812 */ /* 0x000fc800078ec0ff */
[----:B------:R-:W-:-:S07]  /*0b40*/  ISETP.NE.U32.AND P1, PT, R4, 0x1, PT ;  /* 0x000000010400780c */ /* 0x000fce0003f25070 */
[----:B------:R-:W-:Y:S06]  /*0b50*/  @!P0 BRA `(.L_x_3) ;  /* 0x0000000000588947 */ /* 0x000fec0003800000 */
[----:B------:R-:W-:Y:S01]  /*0b60*/  IADD3 R4, PT, PT, R6, UR4, RZ ;  /* 0x0000000406047c10 */ /* 0x000fe2000fffe0ff */
[----:B------:R-:W-:Y:S02]  /*0b70*/  VIADD R5, R7, -UR4 ;  /* 0x8000000407057c36 */ /* 0x000fe40008000000 */
[----:B0-----:R-:W-:Y:S02]  /*0b80*/  IMAD R9, R10, UR4, R3 ;  /* 0x000000040a097c24 */ /* 0x001fe4000f8e0203 */
[----:B---3--:R-:W-:Y:S02]  /*0b90*/  IMAD R17, R5, R10, R4 ;  /* 0x0000000a05117224 */ /* 0x008fe400078e0204 */
[----:B------:R-:W-:-:S04]  /*0ba0*/  IMAD.WIDE R4, R9, 0x4, R12 ;  /* 0x0000000409047825 */ /* 0x000fc800078e020c */
[----:B------:R-:W-:Y:S02]  /*0bb0*/  IMAD.WIDE R8, R17, 0x4, R12 ;  /* 0x0000000411087825 */ /* 0x000fe400078e020c */
[----:B------:R-:W2:Y:S04]  /*0bc0*/  LDG.E R17, desc[UR6][R4.64] ;  /* 0x0000000604117981 */ /* 0x000ea8000c1e1900 */
[----:B------:R-:W2:Y:S01]  /*0bd0*/  LDG.E R8, desc[UR6][R8.64] ;  /* 0x0000000608087981 */ /* 0x000ea2000c1e1900 */
[----:B------:R-:W-:Y:S01]  /*0be0*/  IADD3 R11, PT, PT, R11, -UR4, RZ ;  /* 0x800000040b0b7c10 */ /* 0x000fe2000fffe0ff */
[----:B------:R-:W-:-:S04]  /*0bf0*/  VIADD R16, R3, UR4 ;  /* 0x0000000403107c36 */ /* 0x000fc80008000000 */
[----:B------:R-:W-:-:S04]  /*0c00*/  IMAD R19, R11, R10, R16 ;  /* 0x0000000a0b137224 */ /* 0x000fc800078e0210 */
[----:B------:R-:W-:Y:S01]  /*0c10*/  IMAD.WIDE R18, R19, 0x4, R12 ;  /* 0x0000000413127825 */ /* 0x000fe200078e020c */
[----:B--2---:R-:W-:-:S04]  /*0c20*/  IADD3 R17, PT, PT, R2, R8, R17 ;  /* 0x0000000802117210 */ /* 0x004fc80007ffe011 */
[----:B-1----:R-:W-:Y:S01]  /*0c30*/  VIADDMNMX R11, R17, -R0, R21, PT ;  /* 0x80000000110b7246 */ /* 0x002fe20003800115 */
[----:B------:R-:W-:-:S04]  /*0c40*/  IMAD.WIDE R16, R10, 0x4, R4 ;  /* 0x000000040a107825 */ /* 0x000fc800078e0204 */
[----:B------:R4:W-:Y:S04]  /*0c50*/  STG.E desc[UR6][R14.64], R11 ;  /* 0x0000000b0e007986 */ /* 0x0009e8000c101906 */
[----:B------:R-:W2:Y:S04]  /*0c60*/  LDG.E R17, desc[UR6][R16.64] ;  /* 0x0000000610117981 */ /* 0x000ea8000c1e1900 */
[----:B------:R-:W2:Y:S01]  /*0c70*/  LDG.E R18, desc[UR6][R18.64] ;  /* 0x0000000612127981 */ /* 0x000ea2000c1e1900 */
[----:B------:R-:W-:Y:S01]  /*0c80*/  UIADD3 UR4, UPT, UPT, UR4, 0x2, URZ ;  /* 0x0000000204047890 */ /* 0x000fe2000fffe0ff */
[----:B--2---:R-:W-:-:S04]  /*0c90*/  IADD3 R21, PT, PT, R2, R18, R17 ;  /* 0x0000001202157210 */ /* 0x004fc80007ffe011 */
[----:B------:R-:W-:-:S05]  /*0ca0*/  VIADDMNMX R21, R21, -R0, R11, PT ;  /* 0x8000000015157246 */ /* 0x000fca000380010b */
[----:B------:R4:W-:Y:S02]  /*0cb0*/  STG.E desc[UR6][R14.64], R21 ;  /* 0x000000150e007986 */ /* 0x0009e4000c101906 */
.L_x_3:
[----:B------:R-:W-:Y:S05]  /*0cc0*/  @P1 EXIT ;  /* 0x000000000000194d */ /* 0x000fea0003800000 */
[----:B------:R-:W-:Y:S01]  /*0cd0*/  IADD3 R7, PT, PT, R7, -UR4, RZ ;  /* 0x8000000407077c10 */ /* 0x000fe2000fffe0ff */
[----:B------:R-:W-:Y:S01]  /*0ce0*/  IMAD R5, R10, UR4, R3 ;  /* 0x000000040a057c24 */ /* 0x000fe2000f8e0203 */
[----:B------:R-:W-:-:S03]  /*0cf0*/  IADD3 R6, PT, PT, R6, UR4, RZ ;  /* 0x0000000406067c10 */ /* 0x000fc6000fffe0ff */
[----:B------:R-:W-:-:S04]  /*0d00*/  IMAD.WIDE R4, R5, 0x4, R12 ;  /* 0x0000000405047825 */ /* 0x000fc800078e020c */
[----:B------:R-:W-:Y:S02]  /*0d10*/  IMAD R7, R7, R10, R6 ;  /* 0x0000000a07077224 */ /* 0x000fe400078e0206 */
[----:B------:R-:W2:Y:S02]  /*0d20*/  LDG.E R5, desc[UR6][R4.64] ;  /* 0x0000000604057981 */ /* 0x000ea4000c1e1900 */
[----:B------:R-:W-:-:S06]  /*0d30*/  IMAD.WIDE R12, R7, 0x4, R12 ;  /* 0x00000004070c7825 */ /* 0x000fcc00078e020c */
[----:B------:R-:W2:Y:S02]  /*0d40*/  LDG.E R12, desc[UR6][R12.64] ;  /* 0x000000060c0c7981 */ /* 0x000ea4000c1e1900 */
[----:B--2---:R-:W-:-:S04]  /*0d50*/  IADD3 R2, PT, PT, R2, R12, R5 ;  /* 0x0000000c02027210 */ /* 0x004fc80007ffe005 */
[----:B01-34-:R-:W-:-:S05]  /*0d60*/  VIADDMNMX R21, R2, -R0, R21, PT ;  /* 0x8000000002157246 */ /* 0x01bfca0003800115 */
[----:B------:R-:W-:Y:S01]  /*0d70*/  STG.E desc[UR6][R14.64], R21 ;  /* 0x000000150e007986 */ /* 0x000fe2000c101906 */
[----:B------:R-:W-:Y:S05]  /*0d80*/  EXIT ;  /* 0x000000000000794d */ /* 0x000fea0003800000 */
.L_x_4:
[----:B------:R-:W-:-:S00]  /*0d90*/  BRA `(.L_x_4) ;  /* 0xfffffffc00fc7947 */ /* 0x000fc0000383ffff */
[----:B------:R-:W-:-:S00]  /*0da0*/  NOP ;  /* 0x0000000000007918 */ /* 0x000fc00000000000 */
        /* <DEDUP_REMOVED lines=13> */
.L_x_5:


//--------------------- .nv.shared.reserved.0     --------------------------
	.section	.nv.shared.reserved.0,"aw",@nobits
	.weak		__nv_reservedSMEM_offset_0_alias
	.size		__nv_reservedSMEM_offset_0_alias, 0, 64
	.other		__nv_reservedSMEM_offset_0_alias,@"STO_CUDA_RESERVED_SHARED STV_DEFAULT"
__nv_reservedSMEM_offset_0_alias:
	.zero		0
	.zero		64


//--------------------- .nv.constant0._Z10min_reduceiiPi --------------------------
	.section	.nv.constant0._Z10min_reduceiiPi,"a",@progbits
	.sectionflags	@""
	.align	4
.nv.constant0._Z10min_reduceiiPi:
	.zero		912


//--------------------- SYMBOLS --------------------------

	.type		.nv.reservedSmem.offset0,@object
	.size		.nv.reservedSmem.offset0,0x4
